//
// Generated by NVIDIA NVVM Compiler
//
// Compiler Build ID: CL-36424714
// Cuda compilation tools, release 13.0, V13.0.88
// Based on NVVM 20.0.0
//

.version 9.0
.target sm_100
.address_size 64

	// .globl	_Z5trialPlS_S_
.extern .func  (.param .b32 func_retval0) vprintf
(
	.param .b64 vprintf_param_0,
	.param .b64 vprintf_param_1
)
;
.global .align 1 .b8 $str[34] = {10, 73, 32, 100, 105, 118, 105, 115, 111, 114, 105, 32, 112, 114, 105, 109, 105, 32, 115, 111, 110, 111, 32, 37, 108, 100, 32, 101, 32, 37, 108, 100, 10};
.global .align 1 .b8 $str$1[28] = {10, 73, 32, 100, 105, 118, 105, 115, 111, 114, 105, 32, 112, 114, 105, 109, 105, 32, 115, 111, 110, 111, 32, 37, 108, 100, 32};
.global .align 1 .b8 $str$2[8] = {101, 32, 37, 108, 100, 46, 10};

.visible .entry _Z5trialPlS_S_(
	.param .u64 .ptr .align 1 _Z5trialPlS_S__param_0,
	.param .u64 .ptr .align 1 _Z5trialPlS_S__param_1,
	.param .u64 .ptr .align 1 _Z5trialPlS_S__param_2
)
{
	.local .align 16 .b8 	__local_depot0[16];
	.reg .b64 	%SP;
	.reg .b64 	%SPL;
	.reg .pred 	%p<8>;
	.reg .b32 	%r<14>;
	.reg .b64 	%rd<39>;

	mov.u64 	%SPL, __local_depot0;
	cvta.local.u64 	%SP, %SPL;
	ld.param.u64 	%rd14, [_Z5trialPlS_S__param_0];
	ld.param.u64 	%rd16, [_Z5trialPlS_S__param_1];
	ld.param.u64 	%rd15, [_Z5trialPlS_S__param_2];
	cvta.to.global.u64 	%rd1, %rd16;
	add.u64 	%rd17, %SP, 0;
	add.u64 	%rd2, %SPL, 0;
	mov.u32 	%r1, %tid.x;
	setp.lt.u32 	%p1, %r1, 2;
	@%p1 bra 	$L__BB0_13;
	cvta.to.global.u64 	%rd18, %rd15;
	cvt.u64.u32 	%rd3, %r1;
	ld.global.u64 	%rd19, [%rd18];
	setp.le.s64 	%p2, %rd19, %rd3;
	@%p2 bra 	$L__BB0_13;
	cvta.to.global.u64 	%rd20, %rd14;
	shl.b64 	%rd21, %rd3, 3;
	add.s64 	%rd22, %rd20, %rd21;
	ld.global.u64 	%rd23, [%rd22];
	setp.eq.s64 	%p3, %rd23, 0;
	@%p3 bra 	$L__BB0_13;
	mul.lo.s64 	%rd24, %rd3, %rd3;
	ld.global.u64 	%rd36, [%rd1];
	setp.ne.s64 	%p4, %rd24, %rd36;
	@%p4 bra 	$L__BB0_5;
	st.local.v2.u64 	[%rd2], {%rd3, %rd3};
	mov.u64 	%rd25, $str;
	cvta.global.u64 	%rd26, %rd25;
	{ // callseq 0, 0
	.param .b64 param0;
	st.param.b64 	[param0], %rd26;
	.param .b64 param1;
	st.param.b64 	[param1], %rd17;
	.param .b32 retval0;
	call.uni (retval0), 
	vprintf, 
	(
	param0, 
	param1
	);
	ld.param.b32 	%r2, [retval0];
	} // callseq 0
	ld.global.u64 	%rd36, [%rd1];
$L__BB0_5:
	and.b64  	%rd28, %rd36, -4294967296;
	setp.ne.s64 	%p5, %rd28, 0;
	@%p5 bra 	$L__BB0_7;
	cvt.u32.u64 	%r4, %rd3;
	cvt.u32.u64 	%r5, %rd36;
	rem.u32 	%r6, %r5, %r4;
	cvt.u64.u32 	%rd37, %r6;
	bra.uni 	$L__BB0_8;
$L__BB0_7:
	rem.s64 	%rd37, %rd36, %rd3;
$L__BB0_8:
	setp.ne.s64 	%p6, %rd37, 0;
	@%p6 bra 	$L__BB0_13;
	st.local.u64 	[%rd2], %rd3;
	mov.u64 	%rd29, $str$1;
	cvta.global.u64 	%rd30, %rd29;
	{ // callseq 1, 0
	.param .b64 param0;
	st.param.b64 	[param0], %rd30;
	.param .b64 param1;
	st.param.b64 	[param1], %rd17;
	.param .b32 retval0;
	call.uni (retval0), 
	vprintf, 
	(
	param0, 
	param1
	);
	ld.param.b32 	%r7, [retval0];
	} // callseq 1
	ld.global.u64 	%rd10, [%rd1];
	and.b64  	%rd32, %rd10, -4294967296;
	setp.ne.s64 	%p7, %rd32, 0;
	@%p7 bra 	$L__BB0_11;
	cvt.u32.u64 	%r9, %rd3;
	cvt.u32.u64 	%r10, %rd10;
	div.u32 	%r11, %r10, %r9;
	cvt.u64.u32 	%rd38, %r11;
	bra.uni 	$L__BB0_12;
$L__BB0_11:
	div.s64 	%rd38, %rd10, %rd3;
$L__BB0_12:
	st.local.u64 	[%rd2], %rd38;
	mov.u64 	%rd33, $str$2;
	cvta.global.u64 	%rd34, %rd33;
	{ // callseq 2, 0
	.param .b64 param0;
	st.param.b64 	[param0], %rd34;
	.param .b64 param1;
	st.param.b64 	[param1], %rd17;
	.param .b32 retval0;
	call.uni (retval0), 
	vprintf, 
	(
	param0, 
	param1
	);
	ld.param.b32 	%r12, [retval0];
	} // callseq 2
$L__BB0_13:
	ret;

}


// ===== COMPILED SASS (sm_100) =====

	.target	sm_100

	.elftype	@"ET_EXEC"


//--------------------- .note.nv.tkinfo           --------------------------
	.section	.note.nv.tkinfo,"",@"SHT_NOTE"
	.sectionflags	@"SHF_NOTE_NV_TKINFO"
	.tkinfo
        /*0018*/ 	.word	0x00000002
        /*0030*/ 	.string	""
        /*0030*/ 	.string	"ptxas"
        /*0030*/ 	.string	"Cuda compilation tools, release 13.0, V13.0.88"
        /*0030*/ 	.string	"Build cuda_13.0.r13.0/compiler.36424714_0"
        /*0030*/ 	.string	"-arch sm_100 -m 64 "



//--------------------- .note.nv.cuinfo           --------------------------
	.section	.note.nv.cuinfo,"",@"SHT_NOTE"
	.sectionflags	@"SHF_NOTE_NV_CUINFO"
        /*0018*/ 	.short	0x0002
        /*001a*/ 	.short	0x0064
        /*001c*/ 	.short	0x0082
	.zero		2


//--------------------- .nv.info                  --------------------------
	.section	.nv.info,"",@"SHT_CUDA_INFO"
	.align	4


	//----- nvinfo : EIATTR_REGCOUNT
	.align		4
        /*0000*/ 	.byte	0x04, 0x2f
        /*0002*/ 	.short	(.L_4 - .L_3)
	.align		4
.L_3:
        /*0004*/ 	.word	index@(_Z5trialPlS_S_)
        /*0008*/ 	.word	0x00000018


	//----- nvinfo : EIATTR_FRAME_SIZE
	.align		4
.L_4:
        /*000c*/ 	.byte	0x04, 0x11
        /*000e*/ 	.short	(.L_6 - .L_5)
	.align		4
.L_5:
        /*0010*/ 	.word	index@($__internal_1_$__cuda_sm20_rem_s64)
        /*0014*/ 	.word	0x00000010


	//----- nvinfo : EIATTR_FRAME_SIZE
	.align		4
.L_6:
        /*0018*/ 	.byte	0x04, 0x11
        /*001a*/ 	.short	(.L_8 - .L_7)
	.align		4
.L_7:
        /*001c*/ 	.word	index@($__internal_0_$__cuda_sm20_div_s64)
        /*0020*/ 	.word	0x00000010


	//----- nvinfo : EIATTR_FRAME_SIZE
	.align		4
.L_8:
        /*0024*/ 	.byte	0x04, 0x11
        /*0026*/ 	.short	(.L_10 - .L_9)
	.align		4
.L_9:
        /*0028*/ 	.word	index@(_Z5trialPlS_S_)
        /*002c*/ 	.word	0x00000010


	//----- nvinfo : EIATTR_MIN_STACK_SIZE
	.align		4
.L_10:
        /*0030*/ 	.byte	0x04, 0x12
        /*0032*/ 	.short	(.L_12 - .L_11)
	.align		4
.L_11:
        /*0034*/ 	.word	index@(_Z5trialPlS_S_)
        /*0038*/ 	.word	0x00000010
.L_12:


//--------------------- .nv.compat                --------------------------
	.section	.nv.compat,"",@"SHT_CUDA_COMPAT_INFO"
	.align	4
        /*0000*/ 	.byte	0x02, 0x09, 0x00, 0x00, 0x02, 0x02, 0x01, 0x00, 0x02, 0x05, 0x05, 0x00, 0x03, 0x07, 0x01, 0x01
        /*0010*/ 	.byte	0x02, 0x03, 0x00, 0x00, 0x02, 0x06, 0x01, 0x00, 0x04, 0x0b, 0x08, 0x00, 0x09, 0x00, 0x00, 0x00
        /*0020*/ 	.byte	0x00, 0x00, 0x00, 0x00


//--------------------- .nv.info._Z5trialPlS_S_   --------------------------
	.section	.nv.info._Z5trialPlS_S_,"",@"SHT_CUDA_INFO"
	.sectionflags	@""
	.align	4


	//----- nvinfo : EIATTR_CUDA_API_VERSION
	.align		4
        /*0000*/ 	.byte	0x04, 0x37
        /*0002*/ 	.short	(.L_14 - .L_13)
.L_13:
        /*0004*/ 	.word	0x00000082


	//----- nvinfo : EIATTR_KPARAM_INFO
	.align		4
.L_14:
        /*0008*/ 	.byte	0x04, 0x17
        /*000a*/ 	.short	(.L_16 - .L_15)
.L_15:
        /*000c*/ 	.word	0x00000000
        /*0010*/ 	.short	0x0002
        /*0012*/ 	.short	0x0010
        /*0014*/ 	.byte	0x00, 0xf5, 0x21, 0x00


	//----- nvinfo : EIATTR_KPARAM_INFO
	.align		4
.L_16:
        /*0018*/ 	.byte	0x04, 0x17
        /*001a*/ 	.short	(.L_18 - .L_17)
.L_17:
        /*001c*/ 	.word	0x00000000
        /*0020*/ 	.short	0x0001
        /*0022*/ 	.short	0x0008
        /*0024*/ 	.byte	0x00, 0xf5, 0x21, 0x00


	//----- nvinfo : EIATTR_KPARAM_INFO
	.align		4
.L_18:
        /*0028*/ 	.byte	0x04, 0x17
        /*002a*/ 	.short	(.L_20 - .L_19)
.L_19:
        /*002c*/ 	.word	0x00000000
        /*0030*/ 	.short	0x0000
        /*0032*/ 	.short	0x0000
        /*0034*/ 	.byte	0x00, 0xf5, 0x21, 0x00


	//----- nvinfo : EIATTR_SPARSE_MMA_MASK
	.align		4
.L_20:
        /*0038*/ 	.byte	0x03, 0x50
        /*003a*/ 	.short	0x0000


	//----- nvinfo : EIATTR_MAXREG_COUNT
	.align		4
        /*003c*/ 	.byte	0x03, 0x1b
        /*003e*/ 	.short	0x00ff


	//----- nvinfo : EIATTR_EXTERNS
	.align		4
        /*0040*/ 	.byte	0x04, 0x0f
        /*0042*/ 	.short	(.L_22 - .L_21)


	//   ....[0]....
	.align		4
.L_21:
        /*0044*/ 	.word	index@(vprintf)


	//----- nvinfo : EIATTR_MERCURY_ISA_VERSION
	.align		4
.L_22:
        /*0048*/ 	.byte	0x03, 0x5f
        /*004a*/ 	.short	0x0101


	//----- nvinfo : EIATTR_VRC_CTA_INIT_COUNT
	.align		4
        /*004c*/ 	.byte	0x02, 0x4a
	.zero		1
	.zero		1


	//----- nvinfo : EIATTR_SYSCALL_OFFSETS
	.align		4
        /*0050*/ 	.byte	0x04, 0x46
        /*0052*/ 	.short	(.L_24 - .L_23)


	//   ....[0]....
.L_23:
        /*0054*/ 	.word	0x000002c0


	//   ....[1]....
        /*0058*/ 	.word	0x00000580


	//   ....[2]....
        /*005c*/ 	.word	0x000007c0


	//----- nvinfo : EIATTR_EXIT_INSTR_OFFSETS
	.align		4
.L_24:
        /*0060*/ 	.byte	0x04, 0x1c
        /*0062*/ 	.short	(.L_26 - .L_25)


	//   ....[0]....
.L_25:
        /*0064*/ 	.word	0x00000080


	//   ....[1]....
        /*0068*/ 	.word	0x000000e0


	//   ....[2]....
        /*006c*/ 	.word	0x00000150


	//   ....[3]....
        /*0070*/ 	.word	0x000004d0


	//   ....[4]....
        /*0074*/ 	.word	0x000007d0


	//----- nvinfo : EIATTR_CRS_STACK_SIZE
	.align		4
.L_26:
        /*0078*/ 	.byte	0x04, 0x1e
        /*007a*/ 	.short	(.L_28 - .L_27)
.L_27:
        /*007c*/ 	.word	0x00000000


	//----- nvinfo : EIATTR_CBANK_PARAM_SIZE
	.align		4
.L_28:
        /*0080*/ 	.byte	0x03, 0x19
        /*0082*/ 	.short	0x0018


	//----- nvinfo : EIATTR_PARAM_CBANK
	.align		4
        /*0084*/ 	.byte	0x04, 0x0a
        /*0086*/ 	.short	(.L_30 - .L_29)
	.align		4
.L_29:
        /*0088*/ 	.word	index@(.nv.constant0._Z5trialPlS_S_)
        /*008c*/ 	.short	0x0380
        /*008e*/ 	.short	0x0018


	//----- nvinfo : EIATTR_SW_WAR
	.align		4
.L_30:
        /*0090*/ 	.byte	0x04, 0x36
        /*0092*/ 	.short	(.L_32 - .L_31)
.L_31:
        /*0094*/ 	.word	0x00000008
.L_32:


//--------------------- .nv.callgraph             --------------------------
	.section	.nv.callgraph,"",@"SHT_CUDA_CALLGRAPH"
	.align	4
	.sectionentsize	8
	.align		4
        /*0000*/ 	.word	0x00000000
	.align		4
        /*0004*/ 	.word	0xffffffff
	.align		4
        /*0008*/ 	.word	index@(_Z5trialPlS_S_)
	.align		4
        /*000c*/ 	.word	index@(vprintf)
	.align		4
        /*0010*/ 	.word	0x00000000
	.align		4
        /*0014*/ 	.word	0xfffffffe
	.align		4
        /*0018*/ 	.word	0x00000000
	.align		4
        /*001c*/ 	.word	0xfffffffd
	.align		4
        /*0020*/ 	.word	0x00000000
	.align		4
        /*0024*/ 	.word	0xfffffffc


//--------------------- .nv.constant4             --------------------------
	.section	.nv.constant4,"a",@progbits
	.align	8
	.align		8
.nv.constant4:
        /*0000*/ 	.dword	vprintf
	.align		8
        /*0008*/ 	.dword	$str
	.align		8
        /*0010*/ 	.dword	$str$1
	.align		8
        /*0018*/ 	.dword	$str$2


//--------------------- .text._Z5trialPlS_S_      --------------------------
	.section	.text._Z5trialPlS_S_,"ax",@progbits
	.align	128
        .global         _Z5trialPlS_S_
        .type           _Z5trialPlS_S_,@function
        .size           _Z5trialPlS_S_,(.L_x_12 - _Z5trialPlS_S_)
        .other          _Z5trialPlS_S_,@"STO_CUDA_ENTRY STV_DEFAULT"
_Z5trialPlS_S_:
.text._Z5trialPlS_S_:
[----:B------:R-:W0:Y:S01]  /*0000*/  LDC R1, c[0x0][0x37c] ;  /* 0x0000df00ff017b82 */ /* 0x000e220000000800 */
[----:B------:R-:W1:Y:S01]  /*0010*/  S2R R16, SR_TID.X ;  /* 0x0000000000107919 */ /* 0x000e620000002100 */
[----:B------:R-:W2:Y:S01]  /*0020*/  LDCU UR4, c[0x0][0x2f8] ;  /* 0x00005f00ff0477ac */ /* 0x000ea20008000800 */
[----:B0-----:R-:W-:Y:S01]  /*0030*/  VIADD R1, R1, 0xfffffff0 ;  /* 0xfffffff001017836 */ /* 0x001fe20000000000 */
[----:B------:R-:W0:Y:S04]  /*0040*/  LDCU UR5, c[0x0][0x2fc] ;  /* 0x00005f80ff0577ac */ /* 0x000e280008000800 */
[----:B--2---:R-:W-:-:S05]  /*0050*/  IADD3 R2, P1, PT, R1, UR4, RZ ;  /* 0x0000000401027c10 */ /* 0x004fca000ff3e0ff */
[----:B0-----:R-:W-:Y:S01]  /*0060*/  IMAD.X R18, RZ, RZ, UR5, P1 ;  /* 0x00000005ff127e24 */ /* 0x001fe200088e06ff */
[----:B-1----:R-:W-:-:S13]  /*0070*/  ISETP.GE.U32.AND P0, PT, R16, 0x2, PT ;  /* 0x000000021000780c */ /* 0x002fda0003f06070 */
[----:B------:R-:W-:Y:S05]  /*0080*/  @!P0 EXIT ;  /* 0x000000000000894d */ /* 0x000fea0003800000 */
[----:B------:R-:W0:Y:S01]  /*0090*/  LDC.64 R4, c[0x0][0x390] ;  /* 0x0000e400ff047b82 */ /* 0x000e220000000a00 */
[----:B------:R-:W0:Y:S02]  /*00a0*/  LDCU.64 UR36, c[0x0][0x358] ;  /* 0x00006b00ff2477ac */ /* 0x000e240008000a00 */
[----:B0-----:R-:W2:Y:S02]  /*00b0*/  LDG.E.64 R4, desc[UR36][R4.64] ;  /* 0x0000002404047981 */ /* 0x001ea4000c1e1b00 */
[----:B--2---:R-:W-:-:S04]  /*00c0*/  ISETP.GT.U32.AND P0, PT, R4, R16, PT ;  /* 0x000000100400720c */ /* 0x004fc80003f04070 */
[----:B------:R-:W-:-:S13]  /*00d0*/  ISETP.GT.AND.EX P0, PT, R5, RZ, PT, P0 ;  /* 0x000000ff0500720c */ /* 0x000fda0003f04300 */
[----:B------:R-:W-:Y:S05]  /*00e0*/  @!P0 EXIT ;  /* 0x000000000000894d */ /* 0x000fea0003800000 */
[----:B------:R-:W0:Y:S02]  /*00f0*/  LDCU.64 UR4, c[0x0][0x380] ;  /* 0x00007000ff0477ac */ /* 0x000e240008000a00 */
[----:B0-----:R-:W-:-:S04]  /*0100*/  LEA R4, P0, R16, UR4, 0x3 ;  /* 0x0000000410047c11 */ /* 0x001fc8000f8018ff */
[----:B------:R-:W-:-:S06]  /*0110*/  LEA.HI.X R5, R16, UR5, RZ, 0x3, P0 ;  /* 0x0000000510057c11 */ /* 0x000fcc00080f1cff */
[----:B------:R-:W2:Y:S02]  /*0120*/  LDG.E.64 R4, desc[UR36][R4.64] ;  /* 0x0000002404047981 */ /* 0x000ea4000c1e1b00 */
[----:B--2---:R-:W-:-:S04]  /*0130*/  ISETP.NE.U32.AND P0, PT, R4, RZ, PT ;  /* 0x000000ff0400720c */ /* 0x004fc80003f05070 */
[----:B------:R-:W-:-:S13]  /*0140*/  ISETP.NE.AND.EX P0, PT, R5, RZ, PT, P0 ;  /* 0x000000ff0500720c */ /* 0x000fda0003f05300 */
[----:B------:R-:W-:Y:S05]  /*0150*/  @!P0 EXIT ;  /* 0x000000000000894d */ /* 0x000fea0003800000 */
[----:B------:R-:W0:Y:S02]  /*0160*/  LDC.64 R4, c[0x0][0x388] ;  /* 0x0000e200ff047b82 */ /* 0x000e240000000a00 */
[----:B0-----:R-:W2:Y:S01]  /*0170*/  LDG.E.64 R4, desc[UR36][R4.64] ;  /* 0x0000002404047981 */ /* 0x001ea2000c1e1b00 */
[----:B------:R-:W-:Y:S01]  /*0180*/  IMAD.WIDE.U32 R6, R16, R16, RZ ;  /* 0x0000001010067225 */ /* 0x000fe200078e00ff */
[----:B------:R-:W-:Y:S01]  /*0190*/  UMOV UR4, URZ ;  /* 0x000000ff00047c82 */ /* 0x000fe20008000000 */
[----:B------:R-:W-:Y:S02]  /*01a0*/  BSSY.RECONVERGENT B6, `(.L_x_0) ;  /* 0x0000015000067945 */ /* 0x000fe40003800200 */
[----:B------:R-:W-:Y:S01]  /*01b0*/  VIADD R3, R7, UR4 ;  /* 0x0000000407037c36 */ /* 0x000fe20008000000 */
[----:B--2---:R-:W-:-:S04]  /*01c0*/  ISETP.NE.U32.AND P0, PT, R6, R4, PT ;  /* 0x000000040600720c */ /* 0x004fc80003f05070 */
[----:B------:R-:W-:-:S13]  /*01d0*/  ISETP.NE.AND.EX P0, PT, R3, R5, PT, P0 ;  /* 0x000000050300720c */ /* 0x000fda0003f05300 */
[----:B------:R-:W-:Y:S05]  /*01e0*/  @P0 BRA `(.L_x_1) ;  /* 0x0000000000400947 */ /* 0x000fea0003800000 */
[----:B------:R-:W-:Y:S01]  /*01f0*/  IMAD.MOV.U32 R12, RZ, RZ, R16 ;  /* 0x000000ffff0c7224 */ /* 0x000fe200078e0010 */
[----:B------:R-:W-:Y:S01]  /*0200*/  MOV R0, 0x0 ;  /* 0x0000000000007802 */ /* 0x000fe20000000f00 */
[----:B------:R-:W-:Y:S01]  /*0210*/  IMAD.MOV.U32 R13, RZ, RZ, RZ ;  /* 0x000000ffff0d7224 */ /* 0x000fe200078e00ff */
[----:B------:R-:W0:Y:S01]  /*0220*/  LDCU.64 UR4, c[0x4][0x8] ;  /* 0x01000100ff0477ac */ /* 0x000e220008000a00 */
[----:B------:R-:W-:Y:S01]  /*0230*/  IMAD.MOV.U32 R6, RZ, RZ, R2 ;  /* 0x000000ffff067224 */ /* 0x000fe200078e0002 */
[----:B------:R-:W-:Y:S01]  /*0240*/  MOV R14, R12 ;  /* 0x0000000c000e7202 */ /* 0x000fe20000000f00 */
[----:B------:R-:W-:Y:S01]  /*0250*/  IMAD.MOV.U32 R15, RZ, RZ, R13 ;  /* 0x000000ffff0f7224 */ /* 0x000fe200078e000d */
[----:B------:R1:W2:Y:S01]  /*0260*/  LDC.64 R8, c[0x4][R0] ;  /* 0x0100000000087b82 */ /* 0x0002a20000000a00 */
[----:B------:R-:W-:-:S03]  /*0270*/  MOV R7, R18 ;  /* 0x0000001200077202 */ /* 0x000fc60000000f00 */
[----:B------:R1:W-:Y:S01]  /*0280*/  STL.128 [R1], R12 ;  /* 0x0000000c01007387 */ /* 0x0003e20000100c00 */
[----:B0-----:R-:W-:Y:S02]  /*0290*/  IMAD.U32 R4, RZ, RZ, UR4 ;  /* 0x00000004ff047e24 */ /* 0x001fe4000f8e00ff */
[----:B------:R-:W-:-:S07]  /*02a0*/  IMAD.U32 R5, RZ, RZ, UR5 ;  /* 0x00000005ff057e24 */ /* 0x000fce000f8e00ff */
[----:B------:R-:W-:-:S07]  /*02b0*/  LEPC R20, `(.L_x_2) ;  /* 0x000000001014794e */ /* 0x000fce0000000000 */
[----:B-12---:R-:W-:Y:S05]  /*02c0*/  CALL.ABS.NOINC R8 ;  /* 0x0000000008007343 */ /* 0x006fea0003c00000 */
.L_x_2:
[----:B------:R-:W0:Y:S02]  /*02d0*/  LDC.64 R4, c[0x0][0x388] ;  /* 0x0000e200ff047b82 */ /* 0x000e240000000a00 */
[----:B0-----:R-:W5:Y:S02]  /*02e0*/  LDG.E.64 R4, desc[UR36][R4.64] ;  /* 0x0000002404047981 */ /* 0x001f64000c1e1b00 */
.L_x_1:
[----:B------:R-:W-:Y:S05]  /*02f0*/  BSYNC.RECONVERGENT B6 ;  /* 0x0000000000067941 */ /* 0x000fea0003800200 */
.L_x_0:
[----:B-----5:R-:W-:Y:S01]  /*0300*/  ISETP.NE.U32.AND P0, PT, R5, RZ, PT ;  /* 0x000000ff0500720c */ /* 0x020fe20003f05070 */
[----:B------:R-:W-:-:S12]  /*0310*/  BSSY.RECONVERGENT B0, `(.L_x_3) ;  /* 0x000001b000007945 */ /* 0x000fd80003800200 */
[----:B------:R-:W-:Y:S05]  /*0320*/  @P0 BRA `(.L_x_4) ;  /* 0x0000000000500947 */ /* 0x000fea0003800000 */
[----:B------:R-:W0:Y:S01]  /*0330*/  I2F.U32.RP R0, R16 ;  /* 0x0000001000007306 */ /* 0x000e220000209000 */
[----:B------:R-:W-:-:S07]  /*0340*/  ISETP.NE.U32.AND P1, PT, R16, RZ, PT ;  /* 0x000000ff1000720c */ /* 0x000fce0003f25070 */
[----:B0-----:R-:W0:Y:S02]  /*0350*/  MUFU.RCP R0, R0 ;  /* 0x0000000000007308 */ /* 0x001e240000001000 */
[----:B0-----:R-:W-:-:S06]  /*0360*/  VIADD R6, R0, 0xffffffe ;  /* 0x0ffffffe00067836 */ /* 0x001fcc0000000000 */
[----:B------:R0:W1:Y:S02]  /*0370*/  F2I.FTZ.U32.TRUNC.NTZ R7, R6 ;  /* 0x0000000600077305 */ /* 0x000064000021f000 */
[----:B0-----:R-:W-:Y:S02]  /*0380*/  IMAD.MOV.U32 R6, RZ, RZ, RZ ;  /* 0x000000ffff067224 */ /* 0x001fe400078e00ff */
[----:B-1----:R-:W-:-:S04]  /*0390*/  IMAD.MOV R3, RZ, RZ, -R7 ;  /* 0x000000ffff037224 */ /* 0x002fc800078e0a07 */
[----:B------:R-:W-:-:S04]  /*03a0*/  IMAD R3, R3, R16, RZ ;  /* 0x0000001003037224 */ /* 0x000fc800078e02ff */
[----:B------:R-:W-:-:S06]  /*03b0*/  IMAD.HI.U32 R7, R7, R3, R6 ;  /* 0x0000000307077227 */ /* 0x000fcc00078e0006 */
[----:B------:R-:W-:-:S04]  /*03c0*/  IMAD.HI.U32 R7, R7, R4, RZ ;  /* 0x0000000407077227 */ /* 0x000fc800078e00ff */
[----:B------:R-:W-:-:S04]  /*03d0*/  IMAD.MOV R7, RZ, RZ, -R7 ;  /* 0x000000ffff077224 */ /* 0x000fc800078e0a07 */
[----:B------:R-:W-:-:S05]  /*03e0*/  IMAD R5, R16, R7, R4 ;  /* 0x0000000710057224 */ /* 0x000fca00078e0204 */
[----:B------:R-:W-:-:S13]  /*03f0*/  ISETP.GE.U32.AND P0, PT, R5, R16, PT ;  /* 0x000000100500720c */ /* 0x000fda0003f06070 */
[----:B------:R-:W-:-:S04]  /*0400*/  @P0 IADD3 R5, PT, PT, R5, -R16, RZ ;  /* 0x8000001005050210 */ /* 0x000fc80007ffe0ff */
[----:B------:R-:W-:-:S13]  /*0410*/  ISETP.GE.U32.AND P0, PT, R5, R16, PT ;  /* 0x000000100500720c */ /* 0x000fda0003f06070 */
[----:B------:R-:W-:Y:S01]  /*0420*/  @P0 IMAD.IADD R5, R5, 0x1, -R16 ;  /* 0x0000000105050824 */ /* 0x000fe200078e0a10 */
[----:B------:R-:W-:-:S04]  /*0430*/  @!P1 LOP3.LUT R5, RZ, R16, RZ, 0x33, !PT ;  /* 0x00000010ff059212 */ /* 0x000fc800078e33ff */
[----:B------:R-:W-:-:S04]  /*0440*/  ISETP.NE.U32.AND P0, PT, R5, RZ, PT ;  /* 0x000000ff0500720c */ /* 0x000fc80003f05070 */
[----:B------:R-:W-:Y:S01]  /*0450*/  ISETP.NE.AND.EX P0, PT, RZ, RZ, PT, P0 ;  /* 0x000000ffff00720c */ /* 0x000fe20003f05300 */
[----:B------:R-:W-:-:S12]  /*0460*/  BRA `(.L_x_5) ;  /* 0x0000000000147947 */ /* 0x000fd80003800000 */
.L_x_4:
[----:B------:R-:W-:Y:S01]  /*0470*/  IMAD.MOV.U32 R3, RZ, RZ, R5 ;  /* 0x000000ffff037224 */ /* 0x000fe200078e0005 */
[----:B------:R-:W-:-:S07]  /*0480*/  MOV R0, 0x4a0 ;  /* 0x000004a000007802 */ /* 0x000fce0000000f00 */
[----:B------:R-:W-:Y:S05]  /*0490*/  CALL.REL.NOINC `($__internal_1_$__cuda_sm20_rem_s64) ;  /* 0x0000000800007944 */ /* 0x000fea0003c00000 */
[----:B------:R-:W-:-:S04]  /*04a0*/  ISETP.NE.U32.AND P0, PT, R3, RZ, PT ;  /* 0x000000ff0300720c */ /* 0x000fc80003f05070 */
[----:B------:R-:W-:-:S13]  /*04b0*/  ISETP.NE.AND.EX P0, PT, R6, RZ, PT, P0 ;  /* 0x000000ff0600720c */ /* 0x000fda0003f05300 */
.L_x_5:
[----:B------:R-:W-:Y:S05]  /*04c0*/  BSYNC.RECONVERGENT B0 ;  /* 0x0000000000007941 */ /* 0x000fea0003800200 */
.L_x_3:
[----:B------:R-:W-:Y:S05]  /*04d0*/  @P0 EXIT ;  /* 0x000000000000094d */ /* 0x000fea0003800000 */
[----:B------:R-:W-:Y:S01]  /*04e0*/  IMAD.MOV.U32 R17, RZ, RZ, RZ ;  /* 0x000000ffff117224 */ /* 0x000fe200078e00ff */
[----:B------:R-:W-:Y:S01]  /*04f0*/  MOV R0, 0x0 ;  /* 0x0000000000007802 */ /* 0x000fe20000000f00 */
[----:B------:R-:W0:Y:S01]  /*0500*/  LDCU.64 UR4, c[0x4][0x10] ;  /* 0x01000200ff0477ac */ /* 0x000e220008000a00 */
[----:B------:R-:W-:Y:S02]  /*0510*/  IMAD.MOV.U32 R6, RZ, RZ, R2 ;  /* 0x000000ffff067224 */ /* 0x000fe400078e0002 */
[----:B------:R1:W-:Y:S01]  /*0520*/  STL.64 [R1], R16 ;  /* 0x0000001001007387 */ /* 0x0003e20000100a00 */
[----:B------:R1:W2:Y:S01]  /*0530*/  LDC.64 R8, c[0x4][R0] ;  /* 0x0100000000087b82 */ /* 0x0002a20000000a00 */
[----:B------:R-:W-:Y:S02]  /*0540*/  IMAD.MOV.U32 R7, RZ, RZ, R18 ;  /* 0x000000ffff077224 */ /* 0x000fe400078e0012 */
[----:B0-----:R-:W-:Y:S01]  /*0550*/  IMAD.U32 R4, RZ, RZ, UR4 ;  /* 0x00000004ff047e24 */ /* 0x001fe2000f8e00ff */
[----:B-1----:R-:W-:-:S07]  /*0560*/  MOV R5, UR5 ;  /* 0x0000000500057c02 */ /* 0x002fce0008000f00 */
[----:B------:R-:W-:-:S07]  /*0570*/  LEPC R20, `(.L_x_6) ;  /* 0x000000001014794e */ /* 0x000fce0000000000 */
[----:B--2---:R-:W-:Y:S05]  /*0580*/  CALL.ABS.NOINC R8 ;  /* 0x0000000008007343 */ /* 0x004fea0003c00000 */
.L_x_6:
[----:B------:R-:W0:Y:S02]  /*0590*/  LDC.64 R4, c[0x0][0x388] ;  /* 0x0000e200ff047b82 */ /* 0x000e240000000a00 */
[----:B0-----:R-:W2:Y:S02]  /*05a0*/  LDG.E.64 R4, desc[UR36][R4.64] ;  /* 0x0000002404047981 */ /* 0x001ea4000c1e1b00 */
[----:B--2---:R-:W-:-:S13]  /*05b0*/  ISETP.NE.U32.AND P0, PT, R5, RZ, PT ;  /* 0x000000ff0500720c */ /* 0x004fda0003f05070 */
[----:B------:R-:W-:Y:S05]  /*05c0*/  @P0 BRA `(.L_x_7) ;  /* 0x0000000000500947 */ /* 0x000fea0003800000 */
[----:B------:R-:W0:Y:S01]  /*05d0*/  I2F.U32.RP R0, R16 ;  /* 0x0000001000007306 */ /* 0x000e220000209000 */
[----:B------:R-:W-:Y:S02]  /*05e0*/  ISETP.NE.U32.AND P2, PT, R16, RZ, PT ;  /* 0x000000ff1000720c */ /* 0x000fe40003f45070 */
[----:B------:R-:W-:-:S05]  /*05f0*/  MOV R9, RZ ;  /* 0x000000ff00097202 */ /* 0x000fca0000000f00 */
[----:B0-----:R-:W0:Y:S02]  /*0600*/  MUFU.RCP R0, R0 ;  /* 0x0000000000007308 */ /* 0x001e240000001000 */
[----:B0-----:R-:W-:-:S06]  /*0610*/  VIADD R6, R0, 0xffffffe ;  /* 0x0ffffffe00067836 */ /* 0x001fcc0000000000 */
[----:B------:R0:W1:Y:S02]  /*0620*/  F2I.FTZ.U32.TRUNC.NTZ R7, R6 ;  /* 0x0000000600077305 */ /* 0x000064000021f000 */
[----:B0-----:R-:W-:Y:S02]  /*0630*/  HFMA2 R6, -RZ, RZ, 0, 0 ;  /* 0x00000000ff067431 */ /* 0x001fe400000001ff */
[----:B-1----:R-:W-:-:S04]  /*0640*/  IMAD.MOV R3, RZ, RZ, -R7 ;  /* 0x000000ffff037224 */ /* 0x002fc800078e0a07 */
[----:B------:R-:W-:-:S04]  /*0650*/  IMAD R3, R3, R16, RZ ;  /* 0x0000001003037224 */ /* 0x000fc800078e02ff */
[----:B------:R-:W-:-:S06]  /*0660*/  IMAD.HI.U32 R3, R7, R3, R6 ;  /* 0x0000000307037227 */ /* 0x000fcc00078e0006 */
[----:B------:R-:W-:-:S04]  /*0670*/  IMAD.HI.U32 R8, R3, R4, RZ ;  /* 0x0000000403087227 */ /* 0x000fc800078e00ff */
[----:B------:R-:W-:-:S04]  /*0680*/  IMAD.MOV R3, RZ, RZ, -R8 ;  /* 0x000000ffff037224 */ /* 0x000fc800078e0a08 */
[----:B------:R-:W-:-:S05]  /*0690*/  IMAD R3, R16, R3, R4 ;  /* 0x0000000310037224 */ /* 0x000fca00078e0204 */
[----:B------:R-:W-:-:S13]  /*06a0*/  ISETP.GE.U32.AND P0, PT, R3, R16, PT ;  /* 0x000000100300720c */ /* 0x000fda0003f06070 */
[----:B------:R-:W-:Y:S02]  /*06b0*/  @P0 IMAD.IADD R3, R3, 0x1, -R16 ;  /* 0x0000000103030824 */ /* 0x000fe400078e0a10 */
[----:B------:R-:W-:-:S03]  /*06c0*/  @P0 VIADD R8, R8, 0x1 ;  /* 0x0000000108080836 */ /* 0x000fc60000000000 */
[----:B------:R-:W-:-:S13]  /*06d0*/  ISETP.GE.U32.AND P1, PT, R3, R16, PT ;  /* 0x000000100300720c */ /* 0x000fda0003f26070 */
[----:B------:R-:W-:Y:S01]  /*06e0*/  @P1 VIADD R8, R8, 0x1 ;  /* 0x0000000108081836 */ /* 0x000fe20000000000 */
[----:B------:R-:W-:Y:S01]  /*06f0*/  @!P2 LOP3.LUT R8, RZ, R16, RZ, 0x33, !PT ;  /* 0x00000010ff08a212 */ /* 0x000fe200078e33ff */
[----:B------:R-:W-:Y:S06]  /*0700*/  BRA `(.L_x_8) ;  /* 0x0000000000087947 */ /* 0x000fec0003800000 */
.L_x_7:
[----:B------:R-:W-:-:S07]  /*0710*/  MOV R0, 0x730 ;  /* 0x0000073000007802 */ /* 0x000fce0000000f00 */
[----:B------:R-:W-:Y:S05]  /*0720*/  CALL.REL.NOINC `($__internal_0_$__cuda_sm20_div_s64) ;  /* 0x00000000002c7944 */ /* 0x000fea0003c00000 */
.L_x_8:
[----:B------:R-:W-:Y:S01]  /*0730*/  MOV R0, 0x0 ;  /* 0x0000000000007802 */ /* 0x000fe20000000f00 */
[----:B------:R0:W-:Y:S01]  /*0740*/  STL.64 [R1], R8 ;  /* 0x0000000801007387 */ /* 0x0001e20000100a00 */
[----:B------:R-:W1:Y:S01]  /*0750*/  LDCU.64 UR4, c[0x4][0x18] ;  /* 0x01000300ff0477ac */ /* 0x000e620008000a00 */
[----:B------:R-:W-:Y:S01]  /*0760*/  IMAD.MOV.U32 R6, RZ, RZ, R2 ;  /* 0x000000ffff067224 */ /* 0x000fe200078e0002 */
[----:B------:R0:W2:Y:S01]  /*0770*/  LDC.64 R10, c[0x4][R0] ;  /* 0x01000000000a7b82 */ /* 0x0000a20000000a00 */
[----:B------:R-:W-:Y:S02]  /*0780*/  IMAD.MOV.U32 R7, RZ, RZ, R18 ;  /* 0x000000ffff077224 */ /* 0x000fe400078e0012 */
[----:B-1----:R-:W-:Y:S02]  /*0790*/  IMAD.U32 R4, RZ, RZ, UR4 ;  /* 0x00000004ff047e24 */ /* 0x002fe4000f8e00ff */
[----:B0-----:R-:W-:-:S07]  /*07a0*/  IMAD.U32 R5, RZ, RZ, UR5 ;  /* 0x00000005ff057e24 */ /* 0x001fce000f8e00ff */
[----:B------:R-:W-:-:S07]  /*07b0*/  LEPC R20, `(.L_x_9) ;  /* 0x000000001014794e */ /* 0x000fce0000000000 */
[----:B--2---:R-:W-:Y:S05]  /*07c0*/  CALL.ABS.NOINC R10 ;  /* 0x000000000a007343 */ /* 0x004fea0003c00000 */
.L_x_9:
[----:B------:R-:W-:Y:S05]  /*07d0*/  EXIT ;  /* 0x000000000000794d */ /* 0x000fea0003800000 */
        .weak           $__internal_0_$__cuda_sm20_div_s64
        .type           $__internal_0_$__cuda_sm20_div_s64,@function
        .size           $__internal_0_$__cuda_sm20_div_s64,($__internal_1_$__cuda_sm20_rem_s64 - $__internal_0_$__cuda_sm20_div_s64)
$__internal_0_$__cuda_sm20_div_s64:
[----:B------:R-:W-:Y:S01]  /*07e0*/  MOV R10, R16 ;  /* 0x00000010000a7202 */ /* 0x000fe20000000f00 */
[----:B------:R-:W-:-:S05]  /*07f0*/  IMAD.MOV.U32 R11, RZ, RZ, RZ ;  /* 0x000000ffff0b7224 */ /* 0x000fca00078e00ff */
[----:B------:R-:W0:Y:S08]  /*0800*/  I2F.U64.RP R10, R10 ;  /* 0x0000000a000a7312 */ /* 0x000e300000309000 */
[----:B0-----:R-:W0:Y:S02]  /*0810*/  MUFU.RCP R3, R10 ;  /* 0x0000000a00037308 */ /* 0x001e240000001000 */
[----:B0-----:R-:W-:-:S06]  /*0820*/  VIADD R3, R3, 0x1ffffffe ;  /* 0x1ffffffe03037836 */ /* 0x001fcc0000000000 */
[----:B------:R-:W0:Y:S02]  /*0830*/  F2I.U64.TRUNC R6, R3 ;  /* 0x0000000300067311 */ /* 0x000e24000020d800 */
[----:B0-----:R-:W-:-:S04]  /*0840*/  IMAD.WIDE.U32 R8, R6, R16, RZ ;  /* 0x0000001006087225 */ /* 0x001fc800078e00ff */
[----:B------:R-:W-:Y:S01]  /*0850*/  IMAD R9, R7, R16, R9 ;  /* 0x0000001007097224 */ /* 0x000fe200078e0209 */
[----:B------:R-:W-:-:S05]  /*0860*/  IADD3 R13, P0, PT, RZ, -R8, RZ ;  /* 0x80000008ff0d7210 */ /* 0x000fca0007f1e0ff */
[----:B------:R-:W-:-:S04]  /*0870*/  IMAD.HI.U32 R8, R6, R13, RZ ;  /* 0x0000000d06087227 */ /* 0x000fc800078e00ff */
[----:B------:R-:W-:Y:S02]  /*0880*/  IMAD.X R15, RZ, RZ, ~R9, P0 ;  /* 0x000000ffff0f7224 */ /* 0x000fe400000e0e09 */
[----:B------:R-:W-:Y:S02]  /*0890*/  IMAD.MOV.U32 R9, RZ, RZ, R6 ;  /* 0x000000ffff097224 */ /* 0x000fe400078e0006 */
[-C--:B------:R-:W-:Y:S02]  /*08a0*/  IMAD R11, R7, R15.reuse, RZ ;  /* 0x0000000f070b7224 */ /* 0x080fe400078e02ff */
[----:B------:R-:W-:-:S04]  /*08b0*/  IMAD.WIDE.U32 R8, P0, R6, R15, R8 ;  /* 0x0000000f06087225 */ /* 0x000fc80007800008 */
[----:B------:R-:W-:-:S04]  /*08c0*/  IMAD.HI.U32 R15, R7, R15, RZ ;  /* 0x0000000f070f7227 */ /* 0x000fc800078e00ff */
[----:B------:R-:W-:Y:S01]  /*08d0*/  IMAD.HI.U32 R8, P1, R7, R13, R8 ;  /* 0x0000000d07087227 */ /* 0x000fe20007820008 */
[----:B------:R-:W-:-:S04]  /*08e0*/  IADD3.X R3, PT, PT, R15, R7, RZ, P0, !PT ;  /* 0x000000070f037210 */ /* 0x000fc800007fe4ff */
[----:B------:R-:W-:-:S04]  /*08f0*/  IADD3 R9, P2, PT, R11, R8, RZ ;  /* 0x000000080b097210 */ /* 0x000fc80007f5e0ff */
[----:B------:R-:W-:Y:S01]  /*0900*/  IADD3.X R3, PT, PT, RZ, RZ, R3, P2, P1 ;  /* 0x000000ffff037210 */ /* 0x000fe200017e2403 */
[----:B------:R-:W-:Y:S01]  /*0910*/  IMAD.WIDE.U32 R6, R9, R16, RZ ;  /* 0x0000001009067225 */ /* 0x000fe200078e00ff */
[----:B------:R-:W-:Y:S02]  /*0920*/  ISETP.GE.AND P1, PT, R5, RZ, PT ;  /* 0x000000ff0500720c */ /* 0x000fe40003f26270 */
[----:B------:R-:W-:Y:S01]  /*0930*/  IADD3 R11, P0, PT, RZ, -R6, RZ ;  /* 0x80000006ff0b7210 */ /* 0x000fe20007f1e0ff */
[----:B------:R-:W-:Y:S01]  /*0940*/  IMAD R6, R3, R16, R7 ;  /* 0x0000001003067224 */ /* 0x000fe200078e0207 */
[----:B------:R-:W-:-:S03]  /*0950*/  IADD3 R7, P4, PT, RZ, -R4, RZ ;  /* 0x80000004ff077210 */ /* 0x000fc60007f9e0ff */
[----:B------:R-:W-:Y:S01]  /*0960*/  IMAD.HI.U32 R8, R9, R11, RZ ;  /* 0x0000000b09087227 */ /* 0x000fe200078e00ff */
[----:B------:R-:W-:-:S03]  /*0970*/  SEL R4, R7, R4, !P1 ;  /* 0x0000000407047207 */ /* 0x000fc60004800000 */
[----:B------:R-:W-:Y:S02]  /*0980*/  IMAD.X R6, RZ, RZ, ~R6, P0 ;  /* 0x000000ffff067224 */ /* 0x000fe400000e0e06 */
[----:B------:R-:W-:Y:S02]  /*0990*/  IMAD.MOV.U32 R7, RZ, RZ, RZ ;  /* 0x000000ffff077224 */ /* 0x000fe400078e00ff */
[----:B------:R-:W-:-:S04]  /*09a0*/  IMAD.WIDE.U32 R8, P0, R9, R6, R8 ;  /* 0x0000000609087225 */ /* 0x000fc80007800008 */
[----:B------:R-:W-:-:S04]  /*09b0*/  IMAD.HI.U32 R9, P2, R3, R11, R8 ;  /* 0x0000000b03097227 */ /* 0x000fc80007840008 */
[CC--:B------:R-:W-:Y:S02]  /*09c0*/  IMAD R8, R3.reuse, R6.reuse, RZ ;  /* 0x0000000603087224 */ /* 0x0c0fe400078e02ff */
[----:B------:R-:W-:-:S03]  /*09d0*/  IMAD.HI.U32 R6, R3, R6, RZ ;  /* 0x0000000603067227 */ /* 0x000fc600078e00ff */
[----:B------:R-:W-:Y:S01]  /*09e0*/  IADD3 R9, P3, PT, R8, R9, RZ ;  /* 0x0000000908097210 */ /* 0x000fe20007f7e0ff */
[----:B------:R-:W-:Y:S02]  /*09f0*/  IMAD.X R8, RZ, RZ, ~R5, P4 ;  /* 0x000000ffff087224 */ /* 0x000fe400020e0e05 */
[----:B------:R-:W-:Y:S02]  /*0a00*/  IMAD.X R3, R6, 0x1, R3, P0 ;  /* 0x0000000106037824 */ /* 0x000fe400000e0603 */
[----:B------:R-:W-:Y:S01]  /*0a10*/  IMAD.HI.U32 R6, R9, R4, RZ ;  /* 0x0000000409067227 */ /* 0x000fe200078e00ff */
[----:B------:R-:W-:Y:S02]  /*0a20*/  SEL R8, R8, R5, !P1 ;  /* 0x0000000508087207 */ /* 0x000fe40004800000 */
[----:B------:R-:W-:-:S03]  /*0a30*/  IADD3.X R3, PT, PT, RZ, RZ, R3, P3, P2 ;  /* 0x000000ffff037210 */ /* 0x000fc60001fe4403 */
[----:B------:R-:W-:-:S04]  /*0a40*/  IMAD.WIDE.U32 R6, R9, R8, R6 ;  /* 0x0000000809067225 */ /* 0x000fc800078e0006 */
[C---:B------:R-:W-:Y:S02]  /*0a50*/  IMAD R10, R3.reuse, R8, RZ ;  /* 0x00000008030a7224 */ /* 0x040fe400078e02ff */
[----:B------:R-:W-:-:S04]  /*0a60*/  IMAD.HI.U32 R5, P0, R3, R4, R6 ;  /* 0x0000000403057227 */ /* 0x000fc80007800006 */
[----:B------:R-:W-:Y:S01]  /*0a70*/  IMAD.HI.U32 R3, R3, R8, RZ ;  /* 0x0000000803037227 */ /* 0x000fe200078e00ff */
[----:B------:R-:W-:-:S04]  /*0a80*/  IADD3 R5, P2, PT, R10, R5, RZ ;  /* 0x000000050a057210 */ /* 0x000fc80007f5e0ff */
[----:B------:R-:W-:Y:S01]  /*0a90*/  IADD3.X R3, PT, PT, R3, RZ, RZ, P0, !PT ;  /* 0x000000ff03037210 */ /* 0x000fe200007fe4ff */
[----:B------:R-:W-:-:S04]  /*0aa0*/  IMAD.WIDE.U32 R6, R5, R16, RZ ;  /* 0x0000001005067225 */ /* 0x000fc800078e00ff */
[----:B------:R-:W-:Y:S01]  /*0ab0*/  IMAD.X R3, RZ, RZ, R3, P2 ;  /* 0x000000ffff037224 */ /* 0x000fe200010e0603 */
[----:B------:R-:W-:Y:S02]  /*0ac0*/  IADD3 R11, P0, PT, -R6, R4, RZ ;  /* 0x00000004060b7210 */ /* 0x000fe40007f1e1ff */
[----:B------:R-:W-:Y:S01]  /*0ad0*/  IADD3 R4, P3, PT, R5, 0x1, RZ ;  /* 0x0000000105047810 */ /* 0x000fe20007f7e0ff */
[----:B------:R-:W-:-:S04]  /*0ae0*/  IMAD R7, R3, R16, R7 ;  /* 0x0000001003077224 */ /* 0x000fc800078e0207 */
[----:B------:R-:W-:Y:S01]  /*0af0*/  IMAD.X R8, R8, 0x1, ~R7, P0 ;  /* 0x0000000108087824 */ /* 0x000fe200000e0e07 */
[----:B------:R-:W-:Y:S01]  /*0b00*/  ISETP.GE.U32.AND P0, PT, R11, R16, PT ;  /* 0x000000100b00720c */ /* 0x000fe20003f06070 */
[----:B------:R-:W-:Y:S01]  /*0b10*/  IMAD.X R6, RZ, RZ, R3, P3 ;  /* 0x000000ffff067224 */ /* 0x000fe200018e0603 */
[-C--:B------:R-:W-:Y:S02]  /*0b20*/  IADD3 R7, P2, PT, -R16, R11.reuse, RZ ;  /* 0x0000000b10077210 */ /* 0x080fe40007f5e1ff */
[C---:B------:R-:W-:Y:S02]  /*0b30*/  ISETP.GE.U32.AND.EX P0, PT, R8.reuse, RZ, PT, P0 ;  /* 0x000000ff0800720c */ /* 0x040fe40003f06100 */
[----:B------:R-:W-:Y:S02]  /*0b40*/  IADD3.X R9, PT, PT, R8, -0x1, RZ, P2, !PT ;  /* 0xffffffff08097810 */ /* 0x000fe400017fe4ff */
[----:B------:R-:W-:Y:S02]  /*0b50*/  SEL R7, R7, R11, P0 ;  /* 0x0000000b07077207 */ /* 0x000fe40000000000 */
[----:B------:R-:W-:-:S02]  /*0b60*/  SEL R5, R4, R5, P0 ;  /* 0x0000000504057207 */ /* 0x000fc40000000000 */
[----:B------:R-:W-:Y:S02]  /*0b70*/  SEL R9, R9, R8, P0 ;  /* 0x0000000809097207 */ /* 0x000fe40000000000 */
[----:B------:R-:W-:Y:S02]  /*0b80*/  ISETP.GE.U32.AND P2, PT, R7, R16, PT ;  /* 0x000000100700720c */ /* 0x000fe40003f46070 */
[----:B------:R-:W-:Y:S02]  /*0b90*/  SEL R4, R6, R3, P0 ;  /* 0x0000000306047207 */ /* 0x000fe40000000000 */
[----:B------:R-:W-:Y:S02]  /*0ba0*/  IADD3 R8, P3, PT, R5, 0x1, RZ ;  /* 0x0000000105087810 */ /* 0x000fe40007f7e0ff */
[----:B------:R-:W-:-:S03]  /*0bb0*/  ISETP.GE.U32.AND.EX P0, PT, R9, RZ, PT, P2 ;  /* 0x000000ff0900720c */ /* 0x000fc60003f06120 */
[----:B------:R-:W-:Y:S01]  /*0bc0*/  IMAD.X R9, RZ, RZ, R4, P3 ;  /* 0x000000ffff097224 */ /* 0x000fe200018e0604 */
[----:B------:R-:W-:Y:S01]  /*0bd0*/  SEL R8, R8, R5, P0 ;  /* 0x0000000508087207 */ /* 0x000fe20000000000 */
[----:B------:R-:W-:-:S03]  /*0be0*/  IMAD.MOV.U32 R5, RZ, RZ, 0x0 ;  /* 0x00000000ff057424 */ /* 0x000fc600078e00ff */
[----:B------:R-:W-:Y:S02]  /*0bf0*/  SEL R9, R9, R4, P0 ;  /* 0x0000000409097207 */ /* 0x000fe40000000000 */
[-C--:B------:R-:W-:Y:S02]  /*0c00*/  IADD3 R3, P2, PT, RZ, -R8.reuse, RZ ;  /* 0x80000008ff037210 */ /* 0x080fe40007f5e0ff */
[----:B------:R-:W-:Y:S02]  /*0c10*/  ISETP.NE.U32.AND P0, PT, R16, RZ, PT ;  /* 0x000000ff1000720c */ /* 0x000fe40003f05070 */
[-C--:B------:R-:W-:Y:S02]  /*0c20*/  IADD3.X R4, PT, PT, RZ, ~R9.reuse, RZ, P2, !PT ;  /* 0x80000009ff047210 */ /* 0x080fe400017fe4ff */
[----:B------:R-:W-:Y:S02]  /*0c30*/  ISETP.NE.AND.EX P0, PT, RZ, RZ, PT, P0 ;  /* 0x000000ffff00720c */ /* 0x000fe40003f05300 */
[----:B------:R-:W-:Y:S01]  /*0c40*/  SEL R9, R4, R9, !P1 ;  /* 0x0000000904097207 */ /* 0x000fe20004800000 */
[----:B------:R-:W-:Y:S01]  /*0c50*/  IMAD.MOV.U32 R4, RZ, RZ, R0 ;  /* 0x000000ffff047224 */ /* 0x000fe200078e0000 */
[----:B------:R-:W-:-:S02]  /*0c60*/  SEL R8, R3, R8, !P1 ;  /* 0x0000000803087207 */ /* 0x000fc40004800000 */
[----:B------:R-:W-:Y:S02]  /*0c70*/  SEL R9, R9, 0xffffffff, P0 ;  /* 0xffffffff09097807 */ /* 0x000fe40000000000 */
[----:B------:R-:W-:Y:S01]  /*0c80*/  SEL R8, R8, 0xffffffff, P0 ;  /* 0xffffffff08087807 */ /* 0x000fe20000000000 */
[----:B------:R-:W-:Y:S06]  /*0c90*/  RET.REL.NODEC R4 `(_Z5trialPlS_S_) ;  /* 0xfffffff004d87950 */ /* 0x000fec0003c3ffff */
        .weak           $__internal_1_$__cuda_sm20_rem_s64
        .type           $__internal_1_$__cuda_sm20_rem_s64,@function
        .size           $__internal_1_$__cuda_sm20_rem_s64,(.L_x_12 - $__internal_1_$__cuda_sm20_rem_s64)
$__internal_1_$__cuda_sm20_rem_s64:
[----:B------:R-:W-:Y:S02]  /*0ca0*/  IMAD.MOV.U32 R10, RZ, RZ, R16 ;  /* 0x000000ffff0a7224 */ /* 0x000fe400078e0010 */
[----:B------:R-:W-:-:S04]  /*0cb0*/  IMAD.MOV.U32 R11, RZ, RZ, RZ ;  /* 0x000000ffff0b7224 */ /* 0x000fc800078e00ff */
[----:B------:R-:W0:Y:S08]  /*0cc0*/  I2F.U64.RP R10, R10 ;  /* 0x0000000a000a7312 */ /* 0x000e300000309000 */
[----:B0-----:R-:W0:Y:S02]  /*0cd0*/  MUFU.RCP R5, R10 ;  /* 0x0000000a00057308 */ /* 0x001e240000001000 */
[----:B0-----:R-:W-:-:S06]  /*0ce0*/  IADD3 R5, PT, PT, R5, 0x1ffffffe, RZ ;  /* 0x1ffffffe05057810 */ /* 0x001fcc0007ffe0ff */
        /* <DEDUP_REMOVED lines=10> */
[----:B------:R-:W-:-:S04]  /*0d90*/  IMAD.HI.U32 R8, P1, R7, R13, R8 ;  /* 0x0000000d07087227 */ /* 0x000fc80007820008 */
[----:B------:R-:W-:Y:S01]  /*0da0*/  IMAD.X R5, R15, 0x1, R7, P0 ;  /* 0x000000010f057824 */ /* 0x000fe200000e0607 */
        /* <DEDUP_REMOVED lines=16> */
[----:B------:R-:W-:Y:S01]  /*0eb0*/  IMAD.X R5, R6, 0x1, R5, P0 ;  /* 0x0000000106057824 */ /* 0x000fe200000e0605 */
[----:B------:R-:W-:-:S03]  /*0ec0*/  IADD3.X R8, PT, PT, RZ, ~R3, RZ, P4, !PT ;  /* 0x80000003ff087210 */ /* 0x000fc600027fe4ff */
[----:B------:R-:W-:Y:S01]  /*0ed0*/  IMAD.HI.U32 R6, R9, R4, RZ ;  /* 0x0000000409067227 */ /* 0x000fe200078e00ff */
[----:B------:R-:W-:Y:S02]  /*0ee0*/  SEL R8, R8, R3, !P1 ;  /* 0x0000000308087207 */ /* 0x000fe40004800000 */
[----:B------:R-:W-:-:S03]  /*0ef0*/  IADD3.X R5, PT, PT, RZ, RZ, R5, P3, P2 ;  /* 0x000000ffff057210 */ /* 0x000fc60001fe4405 */
[----:B------:R-:W-:-:S04]  /*0f00*/  IMAD.WIDE.U32 R6, R9, R8, R6 ;  /* 0x0000000809067225 */ /* 0x000fc800078e0006 */
[C---:B------:R-:W-:Y:S02]  /*0f10*/  IMAD R10, R5.reuse, R8, RZ ;  /* 0x00000008050a7224 */ /* 0x040fe400078e02ff */
[----:B------:R-:W-:-:S04]  /*0f20*/  IMAD.HI.U32 R7, P0, R5, R4, R6 ;  /* 0x0000000405077227 */ /* 0x000fc80007800006 */
[----:B------:R-:W-:Y:S01]  /*0f30*/  IMAD.HI.U32 R3, R5, R8, RZ ;  /* 0x0000000805037227 */ /* 0x000fe200078e00ff */
[----:B------:R-:W-:-:S03]  /*0f40*/  IADD3 R7, P2, PT, R10, R7, RZ ;  /* 0x000000070a077210 */ /* 0x000fc60007f5e0ff */
[----:B------:R-:W-:Y:S02]  /*0f50*/  IMAD.X R3, RZ, RZ, R3, P0 ;  /* 0x000000ffff037224 */ /* 0x000fe400000e0603 */
[----:B------:R-:W-:-:S04]  /*0f60*/  IMAD.WIDE.U32 R6, R7, R16, RZ ;  /* 0x0000001007067225 */ /* 0x000fc800078e00ff */
[----:B------:R-:W-:Y:S01]  /*0f70*/  IMAD.X R3, RZ, RZ, R3, P2 ;  /* 0x000000ffff037224 */ /* 0x000fe200010e0603 */
[----:B------:R-:W-:-:S03]  /*0f80*/  IADD3 R9, P0, PT, -R6, R4, RZ ;  /* 0x0000000406097210 */ /* 0x000fc60007f1e1ff */
[----:B------:R-:W-:Y:S01]  /*0f90*/  IMAD R3, R3, R16, R7 ;  /* 0x0000001003037224 */ /* 0x000fe200078e0207 */
[----:B------:R-:W-:-:S04]  /*0fa0*/  IADD3 R5, P2, PT, -R16, R9, RZ ;  /* 0x0000000910057210 */ /* 0x000fc80007f5e1ff */
[----:B------:R-:W-:Y:S02]  /*0fb0*/  IADD3.X R4, PT, PT, ~R3, R8, RZ, P0, !PT ;  /* 0x0000000803047210 */ /* 0x000fe400007fe5ff */
[----:B------:R-:W-:Y:S02]  /*0fc0*/  ISETP.GE.U32.AND P0, PT, R9, R16, PT ;  /* 0x000000100900720c */ /* 0x000fe40003f06070 */
[C---:B------:R-:W-:Y:S02]  /*0fd0*/  IADD3.X R7, PT, PT, R4.reuse, -0x1, RZ, P2, !PT ;  /* 0xffffffff04077810 */ /* 0x040fe400017fe4ff */
[----:B------:R-:W-:-:S04]  /*0fe0*/  ISETP.GE.U32.AND.EX P0, PT, R4, RZ, PT, P0 ;  /* 0x000000ff0400720c */ /* 0x000fc80003f06100 */
[----:B------:R-:W-:Y:S02]  /*0ff0*/  SEL R5, R5, R9, P0 ;  /* 0x0000000905057207 */ /* 0x000fe40000000000 */
[----:B------:R-:W-:Y:S02]  /*1000*/  SEL R7, R7, R4, P0 ;  /* 0x0000000407077207 */ /* 0x000fe40000000000 */
[----:B------:R-:W-:Y:S02]  /*1010*/  ISETP.GE.U32.AND P0, PT, R5, R16, PT ;  /* 0x000000100500720c */ /* 0x000fe40003f06070 */
[----:B------:R-:W-:Y:S02]  /*1020*/  IADD3 R3, P2, PT, -R16, R5, RZ ;  /* 0x0000000510037210 */ /* 0x000fe40007f5e1ff */
[C---:B------:R-:W-:Y:S02]  /*1030*/  ISETP.GE.U32.AND.EX P0, PT, R7.reuse, RZ, PT, P0 ;  /* 0x000000ff0700720c */ /* 0x040fe40003f06100 */
[----:B------:R-:W-:-:S02]  /*1040*/  IADD3.X R6, PT, PT, R7, -0x1, RZ, P2, !PT ;  /* 0xffffffff07067810 */ /* 0x000fc400017fe4ff */
[----:B------:R-:W-:Y:S02]  /*1050*/  SEL R3, R3, R5, P0 ;  /* 0x0000000503037207 */ /* 0x000fe40000000000 */
[----:B------:R-:W-:Y:S02]  /*1060*/  SEL R6, R6, R7, P0 ;  /* 0x0000000706067207 */ /* 0x000fe40000000000 */
[-C--:B------:R-:W-:Y:S02]  /*1070*/  IADD3 R4, P2, PT, RZ, -R3.reuse, RZ ;  /* 0x80000003ff047210 */ /* 0x080fe40007f5e0ff */
[----:B------:R-:W-:Y:S02]  /*1080*/  ISETP.NE.U32.AND P0, PT, R16, RZ, PT ;  /* 0x000000ff1000720c */ /* 0x000fe40003f05070 */
[----:B------:R-:W-:Y:S01]  /*1090*/  SEL R3, R4, R3, !P1 ;  /* 0x0000000304037207 */ /* 0x000fe20004800000 */
[----:B------:R-:W-:Y:S01]  /*10a0*/  IMAD.X R5, RZ, RZ, ~R6, P2 ;  /* 0x000000ffff057224 */ /* 0x000fe200010e0e06 */
[----:B------:R-:W-:Y:S01]  /*10b0*/  ISETP.NE.AND.EX P0, PT, RZ, RZ, PT, P0 ;  /* 0x000000ffff00720c */ /* 0x000fe20003f05300 */
[----:B------:R-:W-:-:S03]  /*10c0*/  IMAD.MOV.U32 R4, RZ, RZ, R0 ;  /* 0x000000ffff047224 */ /* 0x000fc600078e0000 */
[----:B------:R-:W-:Y:S01]  /*10d0*/  SEL R6, R5, R6, !P1 ;  /* 0x0000000605067207 */ /* 0x000fe20004800000 */
[----:B------:R-:W-:Y:S01]  /*10e0*/  IMAD.MOV.U32 R5, RZ, RZ, 0x0 ;  /* 0x00000000ff057424 */ /* 0x000fe200078e00ff */
[----:B------:R-:W-:Y:S02]  /*10f0*/  SEL R3, R3, 0xffffffff, P0 ;  /* 0xffffffff03037807 */ /* 0x000fe40000000000 */
[----:B------:R-:W-:Y:S01]  /*1100*/  SEL R6, R6, 0xffffffff, P0 ;  /* 0xffffffff06067807 */ /* 0x000fe20000000000 */
[----:B------:R-:W-:Y:S06]  /*1110*/  RET.REL.NODEC R4 `(_Z5trialPlS_S_) ;  /* 0xffffffec04b87950 */ /* 0x000fec0003c3ffff */
.L_x_10:
[----:B------:R-:W-:-:S00]  /*1120*/  BRA `(.L_x_10) ;  /* 0xfffffffc00fc7947 */ /* 0x000fc0000383ffff */
[----:B------:R-:W-:-:S00]  /*1130*/  NOP ;  /* 0x0000000000007918 */ /* 0x000fc00000000000 */
        /* <DEDUP_REMOVED lines=12> */
.L_x_12:


//--------------------- .nv.global.init           --------------------------
	.section	.nv.global.init,"aw",@progbits
.nv.global.init:
	.type		$str$2,@object
	.size		$str$2,($str$1 - $str$2)
$str$2:
        /*0000*/ 	.byte	0x65, 0x20, 0x25, 0x6c, 0x64, 0x2e, 0x0a, 0x00
	.type		$str$1,@object
	.size		$str$1,($str - $str$1)
$str$1:
        /*0008*/ 	.byte	0x0a, 0x49, 0x20, 0x64, 0x69, 0x76, 0x69, 0x73, 0x6f, 0x72, 0x69, 0x20, 0x70, 0x72, 0x69, 0x6d
        /*0018*/ 	.byte	0x69, 0x20, 0x73, 0x6f, 0x6e, 0x6f, 0x20, 0x25, 0x6c, 0x64, 0x20, 0x00
	.type		$str,@object
	.size		$str,(.L_0 - $str)
$str:
        /*0024*/ 	.byte	0x0a, 0x49, 0x20, 0x64, 0x69, 0x76, 0x69, 0x73, 0x6f, 0x72, 0x69, 0x20, 0x70, 0x72, 0x69, 0x6d
        /*0034*/ 	.byte	0x69, 0x20, 0x73, 0x6f, 0x6e, 0x6f, 0x20, 0x25, 0x6c, 0x64, 0x20, 0x65, 0x20, 0x25, 0x6c, 0x64
        /*0044*/ 	.byte	0x0a, 0x00
.L_0:


//--------------------- .nv.shared.reserved.0     --------------------------
	.section	.nv.shared.reserved.0,"aw",@nobits
	.weak		__nv_reservedSMEM_offset_0_alias
	.size		__nv_reservedSMEM_offset_0_alias, 0, 64
	.other		__nv_reservedSMEM_offset_0_alias,@"STO_CUDA_RESERVED_SHARED STV_DEFAULT"
__nv_reservedSMEM_offset_0_alias:
	.zero		0
	.zero		64


//--------------------- .nv.constant0._Z5trialPlS_S_ --------------------------
	.section	.nv.constant0._Z5trialPlS_S_,"a",@progbits
	.sectionflags	@""
	.align	4
.nv.constant0._Z5trialPlS_S_:
	.zero		920


//--------------------- SYMBOLS --------------------------

	.type		.nv.reservedSmem.offset0,@object
	.size		.nv.reservedSmem.offset0,0x4
	.type		vprintf,@function
